//
// Generated by NVIDIA NVVM Compiler
//
// Compiler Build ID: CL-36424714
// Cuda compilation tools, release 13.0, V13.0.88
// Based on NVVM 20.0.0
//

.version 9.0
.target sm_100
.address_size 64

	// .globl	_Z13sum_reductionPi

.visible .entry _Z13sum_reductionPi(
	.param .u64 .ptr .align 1 _Z13sum_reductionPi_param_0
)
{
	.reg .pred 	%p<3>;
	.reg .b32 	%r<16>;
	.reg .b64 	%rd<7>;

	ld.param.u64 	%rd2, [_Z13sum_reductionPi_param_0];
	cvta.to.global.u64 	%rd1, %rd2;
	mov.u32 	%r1, %tid.x;
	mov.u32 	%r15, %ntid.x;
	shl.b32 	%r3, %r1, 1;
	mov.b32 	%r14, 1;
$L__BB0_1:
	setp.ge.u32 	%p1, %r1, %r15;
	@%p1 bra 	$L__BB0_3;
	mul.lo.s32 	%r9, %r3, %r14;
	add.s32 	%r10, %r9, %r14;
	mul.wide.s32 	%rd3, %r10, 4;
	add.s64 	%rd4, %rd1, %rd3;
	ld.global.u32 	%r11, [%rd4];
	mul.wide.s32 	%rd5, %r9, 4;
	add.s64 	%rd6, %rd1, %rd5;
	ld.global.u32 	%r12, [%rd6];
	add.s32 	%r13, %r12, %r11;
	st.global.u32 	[%rd6], %r13;
$L__BB0_3:
	shl.b32 	%r14, %r14, 1;
	shr.u32 	%r7, %r15, 1;
	setp.gt.u32 	%p2, %r15, 1;
	mov.u32 	%r15, %r7;
	@%p2 bra 	$L__BB0_1;
	ret;

}


// ===== COMPILED SASS (sm_100) =====

	.target	sm_100

	.elftype	@"ET_EXEC"


//--------------------- .note.nv.tkinfo           --------------------------
	.section	.note.nv.tkinfo,"",@"SHT_NOTE"
	.sectionflags	@"SHF_NOTE_NV_TKINFO"
	.tkinfo
        /*0018*/ 	.word	0x00000002
        /*0030*/ 	.string	""
        /*0030*/ 	.string	"ptxas"
        /*0030*/ 	.string	"Cuda compilation tools, release 13.0, V13.0.88"
        /*0030*/ 	.string	"Build cuda_13.0.r13.0/compiler.36424714_0"
        /*0030*/ 	.string	"-arch sm_100 -m 64 "



//--------------------- .note.nv.cuinfo           --------------------------
	.section	.note.nv.cuinfo,"",@"SHT_NOTE"
	.sectionflags	@"SHF_NOTE_NV_CUINFO"
        /*0018*/ 	.short	0x0002
        /*001a*/ 	.short	0x0064
        /*001c*/ 	.short	0x0082
	.zero		2


//--------------------- .nv.info                  --------------------------
	.section	.nv.info,"",@"SHT_CUDA_INFO"
	.align	4


	//----- nvinfo : EIATTR_REGCOUNT
	.align		4
        /*0000*/ 	.byte	0x04, 0x2f
        /*0002*/ 	.short	(.L_1 - .L_0)
	.align		4
.L_0:
        /*0004*/ 	.word	index@(_Z13sum_reductionPi)
        /*0008*/ 	.word	0x0000000c


	//----- nvinfo : EIATTR_FRAME_SIZE
	.align		4
.L_1:
        /*000c*/ 	.byte	0x04, 0x11
        /*000e*/ 	.short	(.L_3 - .L_2)
	.align		4
.L_2:
        /*0010*/ 	.word	index@(_Z13sum_reductionPi)
        /*0014*/ 	.word	0x00000000


	//----- nvinfo : EIATTR_MIN_STACK_SIZE
	.align		4
.L_3:
        /*0018*/ 	.byte	0x04, 0x12
        /*001a*/ 	.short	(.L_5 - .L_4)
	.align		4
.L_4:
        /*001c*/ 	.word	index@(_Z13sum_reductionPi)
        /*0020*/ 	.word	0x00000000
.L_5:


//--------------------- .nv.compat                --------------------------
	.section	.nv.compat,"",@"SHT_CUDA_COMPAT_INFO"
	.align	4
        /*0000*/ 	.byte	0x02, 0x09, 0x00, 0x00, 0x02, 0x02, 0x01, 0x00, 0x02, 0x05, 0x05, 0x00, 0x03, 0x07, 0x01, 0x01
        /*0010*/ 	.byte	0x02, 0x03, 0x00, 0x00, 0x02, 0x06, 0x01, 0x00, 0x04, 0x0b, 0x08, 0x00, 0x09, 0x00, 0x00, 0x00
        /*0020*/ 	.byte	0x00, 0x00, 0x00, 0x00


//--------------------- .nv.info._Z13sum_reductionPi --------------------------
	.section	.nv.info._Z13sum_reductionPi,"",@"SHT_CUDA_INFO"
	.sectionflags	@""
	.align	4


	//----- nvinfo : EIATTR_CUDA_API_VERSION
	.align		4
        /*0000*/ 	.byte	0x04, 0x37
        /*0002*/ 	.short	(.L_7 - .L_6)
.L_6:
        /*0004*/ 	.word	0x00000082


	//----- nvinfo : EIATTR_KPARAM_INFO
	.align		4
.L_7:
        /*0008*/ 	.byte	0x04, 0x17
        /*000a*/ 	.short	(.L_9 - .L_8)
.L_8:
        /*000c*/ 	.word	0x00000000
        /*0010*/ 	.short	0x0000
        /*0012*/ 	.short	0x0000
        /*0014*/ 	.byte	0x00, 0xf5, 0x21, 0x00


	//----- nvinfo : EIATTR_SPARSE_MMA_MASK
	.align		4
.L_9:
        /*0018*/ 	.byte	0x03, 0x50
        /*001a*/ 	.short	0x0000


	//----- nvinfo : EIATTR_MAXREG_COUNT
	.align		4
        /*001c*/ 	.byte	0x03, 0x1b
        /*001e*/ 	.short	0x00ff


	//----- nvinfo : EIATTR_MERCURY_ISA_VERSION
	.align		4
        /*0020*/ 	.byte	0x03, 0x5f
        /*0022*/ 	.short	0x0101


	//----- nvinfo : EIATTR_VRC_CTA_INIT_COUNT
	.align		4
        /*0024*/ 	.byte	0x02, 0x4a
	.zero		1
	.zero		1


	//----- nvinfo : EIATTR_EXIT_INSTR_OFFSETS
	.align		4
        /*0028*/ 	.byte	0x04, 0x1c
        /*002a*/ 	.short	(.L_11 - .L_10)


	//   ....[0]....
.L_10:
        /*002c*/ 	.word	0x00000180


	//----- nvinfo : EIATTR_CRS_STACK_SIZE
	.align		4
.L_11:
        /*0030*/ 	.byte	0x04, 0x1e
        /*0032*/ 	.short	(.L_13 - .L_12)
.L_12:
        /*0034*/ 	.word	0x00000000


	//----- nvinfo : EIATTR_CBANK_PARAM_SIZE
	.align		4
.L_13:
        /*0038*/ 	.byte	0x03, 0x19
        /*003a*/ 	.short	0x0008


	//----- nvinfo : EIATTR_PARAM_CBANK
	.align		4
        /*003c*/ 	.byte	0x04, 0x0a
        /*003e*/ 	.short	(.L_15 - .L_14)
	.align		4
.L_14:
        /*0040*/ 	.word	index@(.nv.constant0._Z13sum_reductionPi)
        /*0044*/ 	.short	0x0380
        /*0046*/ 	.short	0x0008


	//----- nvinfo : EIATTR_SW_WAR
	.align		4
.L_15:
        /*0048*/ 	.byte	0x04, 0x36
        /*004a*/ 	.short	(.L_17 - .L_16)
.L_16:
        /*004c*/ 	.word	0x00000008
.L_17:


//--------------------- .nv.callgraph             --------------------------
	.section	.nv.callgraph,"",@"SHT_CUDA_CALLGRAPH"
	.align	4
	.sectionentsize	8
	.align		4
        /*0000*/ 	.word	0x00000000
	.align		4
        /*0004*/ 	.word	0xffffffff
	.align		4
        /*0008*/ 	.word	0x00000000
	.align		4
        /*000c*/ 	.word	0xfffffffe
	.align		4
        /*0010*/ 	.word	0x00000000
	.align		4
        /*0014*/ 	.word	0xfffffffd
	.align		4
        /*0018*/ 	.word	0x00000000
	.align		4
        /*001c*/ 	.word	0xfffffffc


//--------------------- .text._Z13sum_reductionPi --------------------------
	.section	.text._Z13sum_reductionPi,"ax",@progbits
	.align	128
        .global         _Z13sum_reductionPi
        .type           _Z13sum_reductionPi,@function
        .size           _Z13sum_reductionPi,(.L_x_4 - _Z13sum_reductionPi)
        .other          _Z13sum_reductionPi,@"STO_CUDA_ENTRY STV_DEFAULT"
_Z13sum_reductionPi:
.text._Z13sum_reductionPi:
[----:B------:R-:W-:Y:S01]  /*0000*/  LDC R1, c[0x0][0x37c] ;  /* 0x0000df00ff017b82 */ /* 0x000fe20000000800 */
[----:B------:R-:W0:Y:S07]  /*0010*/  S2R R8, SR_TID.X ;  /* 0x0000000000087919 */ /* 0x000e2e0000002100 */
[----:B------:R-:W1:Y:S01]  /*0020*/  LDC.64 R6, c[0x0][0x380] ;  /* 0x0000e000ff067b82 */ /* 0x000e620000000a00 */
[----:B------:R-:W2:Y:S01]  /*0030*/  LDCU.64 UR8, c[0x0][0x358] ;  /* 0x00006b00ff0877ac */ /* 0x000ea20008000a00 */
[----:B------:R-:W3:Y:S01]  /*0040*/  LDCU UR4, c[0x0][0x360] ;  /* 0x00006c00ff0477ac */ /* 0x000ee20008000800 */
[----:B------:R-:W-:Y:S01]  /*0050*/  UMOV UR6, 0x1 ;  /* 0x0000000100067882 */ /* 0x000fe20000000000 */
[----:B0-23--:R-:W-:-:S07]  /*0060*/  SHF.L.U32 R0, R8, 0x1, RZ ;  /* 0x0000000108007819 */ /* 0x00dfce00000006ff */
.L_x_2:
[----:B------:R-:W-:Y:S01]  /*0070*/  ISETP.GE.U32.AND P0, PT, R8, UR4, PT ;  /* 0x0000000408007c0c */ /* 0x000fe2000bf06070 */
[----:B------:R-:W-:-:S12]  /*0080*/  BSSY.RECONVERGENT B0, `(.L_x_0) ;  /* 0x000000a000007945 */ /* 0x000fd80003800200 */
[----:B0-----:R-:W-:Y:S05]  /*0090*/  @P0 BRA `(.L_x_1) ;  /* 0x0000000000200947 */ /* 0x001fea0003800000 */
[----:B------:R-:W-:-:S05]  /*00a0*/  IMAD R5, R0, UR6, RZ ;  /* 0x0000000600057c24 */ /* 0x000fca000f8e02ff */
[C---:B------:R-:W-:Y:S01]  /*00b0*/  IADD3 R3, PT, PT, R5.reuse, UR6, RZ ;  /* 0x0000000605037c10 */ /* 0x040fe2000fffe0ff */
[----:B-1----:R-:W-:-:S04]  /*00c0*/  IMAD.WIDE R4, R5, 0x4, R6 ;  /* 0x0000000405047825 */ /* 0x002fc800078e0206 */
[----:B------:R-:W-:Y:S01]  /*00d0*/  IMAD.WIDE R2, R3, 0x4, R6 ;  /* 0x0000000403027825 */ /* 0x000fe200078e0206 */
[----:B------:R-:W2:Y:S05]  /*00e0*/  LDG.E R9, desc[UR8][R4.64] ;  /* 0x0000000804097981 */ /* 0x000eaa000c1e1900 */
[----:B------:R-:W2:Y:S02]  /*00f0*/  LDG.E R2, desc[UR8][R2.64] ;  /* 0x0000000802027981 */ /* 0x000ea4000c1e1900 */
[----:B--2---:R-:W-:-:S05]  /*0100*/  IADD3 R9, PT, PT, R2, R9, RZ ;  /* 0x0000000902097210 */ /* 0x004fca0007ffe0ff */
[----:B------:R0:W-:Y:S02]  /*0110*/  STG.E desc[UR8][R4.64], R9 ;  /* 0x0000000904007986 */ /* 0x0001e4000c101908 */
.L_x_1:
[----:B------:R-:W-:Y:S05]  /*0120*/  BSYNC.RECONVERGENT B0 ;  /* 0x0000000000007941 */ /* 0x000fea0003800200 */
.L_x_0:
[----:B------:R-:W-:Y:S02]  /*0130*/  UISETP.GT.U32.AND UP0, UPT, UR4, 0x1, UPT ;  /* 0x000000010400788c */ /* 0x000fe4000bf04070 */
[----:B------:R-:W-:Y:S02]  /*0140*/  USHF.R.U32.HI UR5, URZ, 0x1, UR4 ;  /* 0x00000001ff057899 */ /* 0x000fe40008011604 */
[----:B------:R-:W-:-:S05]  /*0150*/  USHF.L.U32 UR6, UR6, 0x1, URZ ;  /* 0x0000000106067899 */ /* 0x000fca00080006ff */
[----:B------:R-:W-:Y:S01]  /*0160*/  UMOV UR4, UR5 ;  /* 0x0000000500047c82 */ /* 0x000fe20008000000 */
[----:B------:R-:W-:Y:S06]  /*0170*/  BRA.U UP0, `(.L_x_2) ;  /* 0xfffffffd00bc7547 */ /* 0x000fec000b83ffff */
[----:B------:R-:W-:Y:S05]  /*0180*/  EXIT ;  /* 0x000000000000794d */ /* 0x000fea0003800000 */
.L_x_3:
[----:B------:R-:W-:-:S00]  /*0190*/  BRA `(.L_x_3) ;  /* 0xfffffffc00fc7947 */ /* 0x000fc0000383ffff */
[----:B------:R-:W-:-:S00]  /*01a0*/  NOP ;  /* 0x0000000000007918 */ /* 0x000fc00000000000 */
        /* <DEDUP_REMOVED lines=13> */
.L_x_4:


//--------------------- .nv.shared.reserved.0     --------------------------
	.section	.nv.shared.reserved.0,"aw",@nobits
	.weak		__nv_reservedSMEM_offset_0_alias
	.size		__nv_reservedSMEM_offset_0_alias, 0, 64
	.other		__nv_reservedSMEM_offset_0_alias,@"STO_CUDA_RESERVED_SHARED STV_DEFAULT"
__nv_reservedSMEM_offset_0_alias:
	.zero		0
	.zero		64


//--------------------- .nv.constant0._Z13sum_reductionPi --------------------------
	.section	.nv.constant0._Z13sum_reductionPi,"a",@progbits
	.sectionflags	@""
	.align	4
.nv.constant0._Z13sum_reductionPi:
	.zero		904


//--------------------- SYMBOLS --------------------------

	.type		.nv.reservedSmem.offset0,@object
	.size		.nv.reservedSmem.offset0,0x4
